//
// Generated by NVIDIA NVVM Compiler
//
// Compiler Build ID: CL-36424714
// Cuda compilation tools, release 13.0, V13.0.88
// Based on NVVM 20.0.0
//

.version 9.0
.target sm_100
.address_size 64

	// .globl	_Z8gpu_multPdS_S_iii

.visible .entry _Z8gpu_multPdS_S_iii(
	.param .u64 .ptr .align 1 _Z8gpu_multPdS_S_iii_param_0,
	.param .u64 .ptr .align 1 _Z8gpu_multPdS_S_iii_param_1,
	.param .u64 .ptr .align 1 _Z8gpu_multPdS_S_iii_param_2,
	.param .u32 _Z8gpu_multPdS_S_iii_param_3,
	.param .u32 _Z8gpu_multPdS_S_iii_param_4,
	.param .u32 _Z8gpu_multPdS_S_iii_param_5
)
{
	.reg .pred 	%p<13>;
	.reg .b32 	%r<76>;
	.reg .b64 	%rd<53>;
	.reg .b64 	%fd<65>;

	ld.param.u64 	%rd7, [_Z8gpu_multPdS_S_iii_param_0];
	ld.param.u64 	%rd8, [_Z8gpu_multPdS_S_iii_param_1];
	ld.param.u64 	%rd6, [_Z8gpu_multPdS_S_iii_param_2];
	ld.param.u32 	%r32, [_Z8gpu_multPdS_S_iii_param_3];
	ld.param.u32 	%r30, [_Z8gpu_multPdS_S_iii_param_4];
	ld.param.u32 	%r31, [_Z8gpu_multPdS_S_iii_param_5];
	cvta.to.global.u64 	%rd1, %rd8;
	cvta.to.global.u64 	%rd2, %rd7;
	mov.u32 	%r33, %ctaid.y;
	mov.u32 	%r34, %ntid.y;
	mov.u32 	%r35, %tid.y;
	mad.lo.s32 	%r1, %r33, %r34, %r35;
	mov.u32 	%r36, %ctaid.x;
	mov.u32 	%r37, %ntid.x;
	mov.u32 	%r38, %tid.x;
	mad.lo.s32 	%r2, %r36, %r37, %r38;
	setp.ge.s32 	%p1, %r1, %r32;
	setp.ge.s32 	%p2, %r2, %r31;
	or.pred  	%p3, %p1, %p2;
	@%p3 bra 	$L__BB0_15;
	setp.lt.s32 	%p4, %r30, 1;
	mov.f64 	%fd64, 0d0000000000000000;
	@%p4 bra 	$L__BB0_14;
	mul.lo.s32 	%r3, %r30, %r1;
	and.b32  	%r4, %r30, 7;
	setp.lt.u32 	%p5, %r30, 8;
	mov.b32 	%r70, 0;
	mov.u32 	%r75, %r70;
	@%p5 bra 	$L__BB0_5;
	and.b32  	%r70, %r30, 2147483640;
	neg.s32 	%r64, %r70;
	shl.b32 	%r7, %r31, 3;
	mul.wide.u32 	%rd9, %r3, 8;
	add.s64 	%rd10, %rd9, %rd2;
	add.s64 	%rd52, %rd10, 32;
	mov.b32 	%r75, 0;
	mul.wide.s32 	%rd13, %r31, 8;
	mov.u32 	%r63, %r2;
$L__BB0_4:
	.pragma "nounroll";
	ld.global.f64 	%fd4, [%rd52+-32];
	mul.wide.s32 	%rd11, %r63, 8;
	add.s64 	%rd12, %rd1, %rd11;
	ld.global.f64 	%fd5, [%rd12];
	cvt.rn.f64.s32 	%fd6, %r75;
	fma.rn.f64 	%fd7, %fd4, %fd5, %fd6;
	cvt.rzi.s32.f64 	%r42, %fd7;
	ld.global.f64 	%fd8, [%rd52+-24];
	add.s64 	%rd14, %rd12, %rd13;
	ld.global.f64 	%fd9, [%rd14];
	cvt.rn.f64.s32 	%fd10, %r42;
	fma.rn.f64 	%fd11, %fd8, %fd9, %fd10;
	cvt.rzi.s32.f64 	%r43, %fd11;
	ld.global.f64 	%fd12, [%rd52+-16];
	add.s64 	%rd15, %rd14, %rd13;
	ld.global.f64 	%fd13, [%rd15];
	cvt.rn.f64.s32 	%fd14, %r43;
	fma.rn.f64 	%fd15, %fd12, %fd13, %fd14;
	cvt.rzi.s32.f64 	%r44, %fd15;
	ld.global.f64 	%fd16, [%rd52+-8];
	add.s64 	%rd16, %rd15, %rd13;
	ld.global.f64 	%fd17, [%rd16];
	cvt.rn.f64.s32 	%fd18, %r44;
	fma.rn.f64 	%fd19, %fd16, %fd17, %fd18;
	cvt.rzi.s32.f64 	%r45, %fd19;
	ld.global.f64 	%fd20, [%rd52];
	add.s64 	%rd17, %rd16, %rd13;
	ld.global.f64 	%fd21, [%rd17];
	cvt.rn.f64.s32 	%fd22, %r45;
	fma.rn.f64 	%fd23, %fd20, %fd21, %fd22;
	cvt.rzi.s32.f64 	%r46, %fd23;
	ld.global.f64 	%fd24, [%rd52+8];
	add.s64 	%rd18, %rd17, %rd13;
	ld.global.f64 	%fd25, [%rd18];
	cvt.rn.f64.s32 	%fd26, %r46;
	fma.rn.f64 	%fd27, %fd24, %fd25, %fd26;
	cvt.rzi.s32.f64 	%r47, %fd27;
	ld.global.f64 	%fd28, [%rd52+16];
	add.s64 	%rd19, %rd18, %rd13;
	ld.global.f64 	%fd29, [%rd19];
	cvt.rn.f64.s32 	%fd30, %r47;
	fma.rn.f64 	%fd31, %fd28, %fd29, %fd30;
	cvt.rzi.s32.f64 	%r48, %fd31;
	ld.global.f64 	%fd32, [%rd52+24];
	add.s64 	%rd20, %rd19, %rd13;
	ld.global.f64 	%fd33, [%rd20];
	cvt.rn.f64.s32 	%fd34, %r48;
	fma.rn.f64 	%fd35, %fd32, %fd33, %fd34;
	cvt.rzi.s32.f64 	%r75, %fd35;
	add.s32 	%r64, %r64, 8;
	add.s32 	%r63, %r63, %r7;
	add.s64 	%rd52, %rd52, 64;
	setp.ne.s32 	%p6, %r64, 0;
	@%p6 bra 	$L__BB0_4;
$L__BB0_5:
	setp.eq.s32 	%p7, %r4, 0;
	@%p7 bra 	$L__BB0_13;
	and.b32  	%r17, %r30, 3;
	setp.lt.u32 	%p8, %r4, 4;
	@%p8 bra 	$L__BB0_8;
	add.s32 	%r50, %r70, %r3;
	mul.wide.u32 	%rd21, %r50, 8;
	add.s64 	%rd22, %rd2, %rd21;
	ld.global.f64 	%fd36, [%rd22];
	mad.lo.s32 	%r51, %r70, %r31, %r2;
	mul.wide.s32 	%rd23, %r51, 8;
	add.s64 	%rd24, %rd1, %rd23;
	ld.global.f64 	%fd37, [%rd24];
	cvt.rn.f64.s32 	%fd38, %r75;
	fma.rn.f64 	%fd39, %fd36, %fd37, %fd38;
	cvt.rzi.s32.f64 	%r52, %fd39;
	cvt.u64.u32 	%rd25, %r3;
	cvt.u64.u32 	%rd26, %r70;
	add.s64 	%rd27, %rd26, %rd25;
	shl.b64 	%rd28, %rd27, 3;
	add.s64 	%rd29, %rd2, %rd28;
	ld.global.f64 	%fd40, [%rd29+8];
	mul.wide.s32 	%rd30, %r31, 8;
	add.s64 	%rd31, %rd24, %rd30;
	ld.global.f64 	%fd41, [%rd31];
	cvt.rn.f64.s32 	%fd42, %r52;
	fma.rn.f64 	%fd43, %fd40, %fd41, %fd42;
	cvt.rzi.s32.f64 	%r53, %fd43;
	ld.global.f64 	%fd44, [%rd29+16];
	add.s64 	%rd32, %rd31, %rd30;
	ld.global.f64 	%fd45, [%rd32];
	cvt.rn.f64.s32 	%fd46, %r53;
	fma.rn.f64 	%fd47, %fd44, %fd45, %fd46;
	cvt.rzi.s32.f64 	%r54, %fd47;
	ld.global.f64 	%fd48, [%rd29+24];
	add.s64 	%rd33, %rd32, %rd30;
	ld.global.f64 	%fd49, [%rd33];
	cvt.rn.f64.s32 	%fd50, %r54;
	fma.rn.f64 	%fd51, %fd48, %fd49, %fd50;
	cvt.rzi.s32.f64 	%r75, %fd51;
	add.s32 	%r70, %r70, 4;
$L__BB0_8:
	setp.eq.s32 	%p9, %r17, 0;
	@%p9 bra 	$L__BB0_13;
	setp.eq.s32 	%p10, %r17, 1;
	@%p10 bra 	$L__BB0_11;
	add.s32 	%r56, %r70, %r3;
	mul.wide.u32 	%rd34, %r56, 8;
	add.s64 	%rd35, %rd2, %rd34;
	ld.global.f64 	%fd52, [%rd35];
	mad.lo.s32 	%r57, %r70, %r31, %r2;
	mul.wide.s32 	%rd36, %r57, 8;
	add.s64 	%rd37, %rd1, %rd36;
	ld.global.f64 	%fd53, [%rd37];
	cvt.rn.f64.s32 	%fd54, %r75;
	fma.rn.f64 	%fd55, %fd52, %fd53, %fd54;
	cvt.rzi.s32.f64 	%r58, %fd55;
	cvt.u64.u32 	%rd38, %r3;
	cvt.u64.u32 	%rd39, %r70;
	add.s64 	%rd40, %rd39, %rd38;
	shl.b64 	%rd41, %rd40, 3;
	add.s64 	%rd42, %rd2, %rd41;
	ld.global.f64 	%fd56, [%rd42+8];
	mul.wide.s32 	%rd43, %r31, 8;
	add.s64 	%rd44, %rd37, %rd43;
	ld.global.f64 	%fd57, [%rd44];
	cvt.rn.f64.s32 	%fd58, %r58;
	fma.rn.f64 	%fd59, %fd56, %fd57, %fd58;
	cvt.rzi.s32.f64 	%r75, %fd59;
	add.s32 	%r70, %r70, 2;
$L__BB0_11:
	and.b32  	%r59, %r30, 1;
	setp.eq.b32 	%p11, %r59, 1;
	not.pred 	%p12, %p11;
	@%p12 bra 	$L__BB0_13;
	add.s32 	%r60, %r70, %r3;
	mul.wide.u32 	%rd45, %r60, 8;
	add.s64 	%rd46, %rd2, %rd45;
	ld.global.f64 	%fd60, [%rd46];
	mad.lo.s32 	%r61, %r70, %r31, %r2;
	mul.wide.s32 	%rd47, %r61, 8;
	add.s64 	%rd48, %rd1, %rd47;
	ld.global.f64 	%fd61, [%rd48];
	cvt.rn.f64.s32 	%fd62, %r75;
	fma.rn.f64 	%fd63, %fd60, %fd61, %fd62;
	cvt.rzi.s32.f64 	%r75, %fd63;
$L__BB0_13:
	cvt.rn.f64.s32 	%fd64, %r75;
$L__BB0_14:
	mad.lo.s32 	%r62, %r31, %r1, %r2;
	cvta.to.global.u64 	%rd49, %rd6;
	mul.wide.s32 	%rd50, %r62, 8;
	add.s64 	%rd51, %rd49, %rd50;
	st.global.f64 	[%rd51], %fd64;
$L__BB0_15:
	ret;

}


// ===== COMPILED SASS (sm_100) =====

	.target	sm_100

	.elftype	@"ET_EXEC"


//--------------------- .note.nv.tkinfo           --------------------------
	.section	.note.nv.tkinfo,"",@"SHT_NOTE"
	.sectionflags	@"SHF_NOTE_NV_TKINFO"
	.tkinfo
        /*0018*/ 	.word	0x00000002
        /*0030*/ 	.string	""
        /*0030*/ 	.string	"ptxas"
        /*0030*/ 	.string	"Cuda compilation tools, release 13.0, V13.0.88"
        /*0030*/ 	.string	"Build cuda_13.0.r13.0/compiler.36424714_0"
        /*0030*/ 	.string	"-arch sm_100 -m 64 "



//--------------------- .note.nv.cuinfo           --------------------------
	.section	.note.nv.cuinfo,"",@"SHT_NOTE"
	.sectionflags	@"SHF_NOTE_NV_CUINFO"
        /*0018*/ 	.short	0x0002
        /*001a*/ 	.short	0x0064
        /*001c*/ 	.short	0x0082
	.zero		2


//--------------------- .nv.info                  --------------------------
	.section	.nv.info,"",@"SHT_CUDA_INFO"
	.align	4


	//----- nvinfo : EIATTR_REGCOUNT
	.align		4
        /*0000*/ 	.byte	0x04, 0x2f
        /*0002*/ 	.short	(.L_1 - .L_0)
	.align		4
.L_0:
        /*0004*/ 	.word	index@(_Z8gpu_multPdS_S_iii)
        /*0008*/ 	.word	0x00000020


	//----- nvinfo : EIATTR_FRAME_SIZE
	.align		4
.L_1:
        /*000c*/ 	.byte	0x04, 0x11
        /*000e*/ 	.short	(.L_3 - .L_2)
	.align		4
.L_2:
        /*0010*/ 	.word	index@(_Z8gpu_multPdS_S_iii)
        /*0014*/ 	.word	0x00000000


	//----- nvinfo : EIATTR_MIN_STACK_SIZE
	.align		4
.L_3:
        /*0018*/ 	.byte	0x04, 0x12
        /*001a*/ 	.short	(.L_5 - .L_4)
	.align		4
.L_4:
        /*001c*/ 	.word	index@(_Z8gpu_multPdS_S_iii)
        /*0020*/ 	.word	0x00000000
.L_5:


//--------------------- .nv.compat                --------------------------
	.section	.nv.compat,"",@"SHT_CUDA_COMPAT_INFO"
	.align	4
        /*0000*/ 	.byte	0x02, 0x09, 0x00, 0x00, 0x02, 0x02, 0x01, 0x00, 0x02, 0x05, 0x05, 0x00, 0x03, 0x07, 0x01, 0x01
        /*0010*/ 	.byte	0x02, 0x03, 0x00, 0x00, 0x02, 0x06, 0x01, 0x00, 0x04, 0x0b, 0x08, 0x00, 0x01, 0x00, 0x00, 0x00
        /*0020*/ 	.byte	0x00, 0x00, 0x00, 0x00


//--------------------- .nv.info._Z8gpu_multPdS_S_iii --------------------------
	.section	.nv.info._Z8gpu_multPdS_S_iii,"",@"SHT_CUDA_INFO"
	.sectionflags	@""
	.align	4


	//----- nvinfo : EIATTR_CUDA_API_VERSION
	.align		4
        /*0000*/ 	.byte	0x04, 0x37
        /*0002*/ 	.short	(.L_7 - .L_6)
.L_6:
        /*0004*/ 	.word	0x00000082


	//----- nvinfo : EIATTR_KPARAM_INFO
	.align		4
.L_7:
        /*0008*/ 	.byte	0x04, 0x17
        /*000a*/ 	.short	(.L_9 - .L_8)
.L_8:
        /*000c*/ 	.word	0x00000000
        /*0010*/ 	.short	0x0005
        /*0012*/ 	.short	0x0020
        /*0014*/ 	.byte	0x00, 0xf0, 0x11, 0x00


	//----- nvinfo : EIATTR_KPARAM_INFO
	.align		4
.L_9:
        /*0018*/ 	.byte	0x04, 0x17
        /*001a*/ 	.short	(.L_11 - .L_10)
.L_10:
        /*001c*/ 	.word	0x00000000
        /*0020*/ 	.short	0x0004
        /*0022*/ 	.short	0x001c
        /*0024*/ 	.byte	0x00, 0xf0, 0x11, 0x00


	//----- nvinfo : EIATTR_KPARAM_INFO
	.align		4
.L_11:
        /*0028*/ 	.byte	0x04, 0x17
        /*002a*/ 	.short	(.L_13 - .L_12)
.L_12:
        /*002c*/ 	.word	0x00000000
        /*0030*/ 	.short	0x0003
        /*0032*/ 	.short	0x0018
        /*0034*/ 	.byte	0x00, 0xf0, 0x11, 0x00


	//----- nvinfo : EIATTR_KPARAM_INFO
	.align		4
.L_13:
        /*0038*/ 	.byte	0x04, 0x17
        /*003a*/ 	.short	(.L_15 - .L_14)
.L_14:
        /*003c*/ 	.word	0x00000000
        /*0040*/ 	.short	0x0002
        /*0042*/ 	.short	0x0010
        /*0044*/ 	.byte	0x00, 0xf5, 0x21, 0x00


	//----- nvinfo : EIATTR_KPARAM_INFO
	.align		4
.L_15:
        /*0048*/ 	.byte	0x04, 0x17
        /*004a*/ 	.short	(.L_17 - .L_16)
.L_16:
        /*004c*/ 	.word	0x00000000
        /*0050*/ 	.short	0x0001
        /*0052*/ 	.short	0x0008
        /*0054*/ 	.byte	0x00, 0xf5, 0x21, 0x00


	//----- nvinfo : EIATTR_KPARAM_INFO
	.align		4
.L_17:
        /*0058*/ 	.byte	0x04, 0x17
        /*005a*/ 	.short	(.L_19 - .L_18)
.L_18:
        /*005c*/ 	.word	0x00000000
        /*0060*/ 	.short	0x0000
        /*0062*/ 	.short	0x0000
        /*0064*/ 	.byte	0x00, 0xf5, 0x21, 0x00


	//----- nvinfo : EIATTR_SPARSE_MMA_MASK
	.align		4
.L_19:
        /*0068*/ 	.byte	0x03, 0x50
        /*006a*/ 	.short	0x0000


	//----- nvinfo : EIATTR_MAXREG_COUNT
	.align		4
        /*006c*/ 	.byte	0x03, 0x1b
        /*006e*/ 	.short	0x00ff


	//----- nvinfo : EIATTR_MERCURY_ISA_VERSION
	.align		4
        /*0070*/ 	.byte	0x03, 0x5f
        /*0072*/ 	.short	0x0101


	//----- nvinfo : EIATTR_VRC_CTA_INIT_COUNT
	.align		4
        /*0074*/ 	.byte	0x02, 0x4a
	.zero		1
	.zero		1


	//----- nvinfo : EIATTR_EXIT_INSTR_OFFSETS
	.align		4
        /*0078*/ 	.byte	0x04, 0x1c
        /*007a*/ 	.short	(.L_21 - .L_20)


	//   ....[0]....
.L_20:
        /*007c*/ 	.word	0x000000d0


	//   ....[1]....
        /*0080*/ 	.word	0x00000ae0


	//----- nvinfo : EIATTR_CBANK_PARAM_SIZE
	.align		4
.L_21:
        /*0084*/ 	.byte	0x03, 0x19
        /*0086*/ 	.short	0x0024


	//----- nvinfo : EIATTR_PARAM_CBANK
	.align		4
        /*0088*/ 	.byte	0x04, 0x0a
        /*008a*/ 	.short	(.L_23 - .L_22)
	.align		4
.L_22:
        /*008c*/ 	.word	index@(.nv.constant0._Z8gpu_multPdS_S_iii)
        /*0090*/ 	.short	0x0380
        /*0092*/ 	.short	0x0024


	//----- nvinfo : EIATTR_SW_WAR
	.align		4
.L_23:
        /*0094*/ 	.byte	0x04, 0x36
        /*0096*/ 	.short	(.L_25 - .L_24)
.L_24:
        /*0098*/ 	.word	0x00000008
.L_25:


//--------------------- .nv.callgraph             --------------------------
	.section	.nv.callgraph,"",@"SHT_CUDA_CALLGRAPH"
	.align	4
	.sectionentsize	8
	.align		4
        /*0000*/ 	.word	0x00000000
	.align		4
        /*0004*/ 	.word	0xffffffff
	.align		4
        /*0008*/ 	.word	0x00000000
	.align		4
        /*000c*/ 	.word	0xfffffffe
	.align		4
        /*0010*/ 	.word	0x00000000
	.align		4
        /*0014*/ 	.word	0xfffffffd
	.align		4
        /*0018*/ 	.word	0x00000000
	.align		4
        /*001c*/ 	.word	0xfffffffc


//--------------------- .text._Z8gpu_multPdS_S_iii --------------------------
	.section	.text._Z8gpu_multPdS_S_iii,"ax",@progbits
	.align	128
        .global         _Z8gpu_multPdS_S_iii
        .type           _Z8gpu_multPdS_S_iii,@function
        .size           _Z8gpu_multPdS_S_iii,(.L_x_7 - _Z8gpu_multPdS_S_iii)
        .other          _Z8gpu_multPdS_S_iii,@"STO_CUDA_ENTRY STV_DEFAULT"
_Z8gpu_multPdS_S_iii:
.text._Z8gpu_multPdS_S_iii:
[----:B------:R-:W-:Y:S01]  /*0000*/  LDC R1, c[0x0][0x37c] ;  /* 0x0000df00ff017b82 */ /* 0x000fe20000000800 */
[----:B------:R-:W0:Y:S07]  /*0010*/  S2R R2, SR_TID.X ;  /* 0x0000000000027919 */ /* 0x000e2e0000002100 */
[----:B------:R-:W1:Y:S01]  /*0020*/  LDC R24, c[0x0][0x364] ;  /* 0x0000d900ff187b82 */ /* 0x000e620000000800 */
[----:B------:R-:W2:Y:S01]  /*0030*/  LDCU UR6, c[0x0][0x398] ;  /* 0x00007300ff0677ac */ /* 0x000ea20008000800 */
[----:B------:R-:W1:Y:S06]  /*0040*/  S2R R3, SR_TID.Y ;  /* 0x0000000000037919 */ /* 0x000e6c0000002200 */
[----:B------:R-:W0:Y:S08]  /*0050*/  S2UR UR5, SR_CTAID.X ;  /* 0x00000000000579c3 */ /* 0x000e300000002500 */
[----:B------:R-:W0:Y:S08]  /*0060*/  LDC R25, c[0x0][0x360] ;  /* 0x0000d800ff197b82 */ /* 0x000e300000000800 */
[----:B------:R-:W1:Y:S08]  /*0070*/  S2UR UR4, SR_CTAID.Y ;  /* 0x00000000000479c3 */ /* 0x000e700000002600 */
[----:B------:R-:W3:Y:S01]  /*0080*/  LDC R0, c[0x0][0x3a0] ;  /* 0x0000e800ff007b82 */ /* 0x000ee20000000800 */
[----:B0-----:R-:W-:-:S02]  /*0090*/  IMAD R25, R25, UR5, R2 ;  /* 0x0000000519197c24 */ /* 0x001fc4000f8e0202 */
[----:B-1----:R-:W-:-:S03]  /*00a0*/  IMAD R24, R24, UR4, R3 ;  /* 0x0000000418187c24 */ /* 0x002fc6000f8e0203 */
[----:B---3--:R-:W-:-:S04]  /*00b0*/  ISETP.GE.AND P0, PT, R25, R0, PT ;  /* 0x000000001900720c */ /* 0x008fc80003f06270 */
[----:B--2---:R-:W-:-:S13]  /*00c0*/  ISETP.GE.OR P0, PT, R24, UR6, P0 ;  /* 0x0000000618007c0c */ /* 0x004fda0008706670 */
[----:B------:R-:W-:Y:S05]  /*00d0*/  @P0 EXIT ;  /* 0x000000000000094d */ /* 0x000fea0003800000 */
[----:B------:R-:W0:Y:S01]  /*00e0*/  LDCU UR5, c[0x0][0x39c] ;  /* 0x00007380ff0577ac */ /* 0x000e220008000800 */
[----:B------:R-:W-:Y:S01]  /*00f0*/  CS2R R28, SRZ ;  /* 0x00000000001c7805 */ /* 0x000fe2000001ff00 */
[----:B------:R-:W1:Y:S01]  /*0100*/  LDCU.64 UR8, c[0x0][0x358] ;  /* 0x00006b00ff0877ac */ /* 0x000e620008000a00 */
[----:B0-----:R-:W-:-:S09]  /*0110*/  UISETP.GE.AND UP0, UPT, UR5, 0x1, UPT ;  /* 0x000000010500788c */ /* 0x001fd2000bf06270 */
[----:B-1----:R-:W-:Y:S05]  /*0120*/  BRA.U !UP0, `(.L_x_0) ;  /* 0x00000009085c7547 */ /* 0x002fea000b800000 */
[----:B------:R-:W-:Y:S01]  /*0130*/  UISETP.GE.U32.AND UP1, UPT, UR5, 0x8, UPT ;  /* 0x000000080500788c */ /* 0x000fe2000bf26070 */
[----:B------:R-:W-:Y:S01]  /*0140*/  HFMA2 R28, -RZ, RZ, 0, 0 ;  /* 0x00000000ff1c7431 */ /* 0x000fe200000001ff */
[----:B------:R-:W-:Y:S02]  /*0150*/  ULOP3.LUT UR6, UR5, 0x7, URZ, 0xc0, !UPT ;  /* 0x0000000705067892 */ /* 0x000fe4000f8ec0ff */
[----:B------:R-:W-:Y:S01]  /*0160*/  IMAD R26, R24, UR5, RZ ;  /* 0x00000005181a7c24 */ /* 0x000fe2000f8e02ff */
[----:B------:R-:W-:Y:S01]  /*0170*/  UMOV UR4, URZ ;  /* 0x000000ff00047c82 */ /* 0x000fe20008000000 */
[----:B------:R-:W-:-:S03]  /*0180*/  UISETP.NE.AND UP0, UPT, UR6, URZ, UPT ;  /* 0x000000ff0600728c */ /* 0x000fc6000bf05270 */
[----:B------:R-:W-:Y:S08]  /*0190*/  BRA.U !UP1, `(.L_x_1) ;  /* 0x0000000109fc7547 */ /* 0x000ff0000b800000 */
[----:B------:R-:W0:Y:S01]  /*01a0*/  LDC.64 R2, c[0x0][0x380] ;  /* 0x0000e000ff027b82 */ /* 0x000e220000000a00 */
[----:B------:R-:W-:Y:S01]  /*01b0*/  ULOP3.LUT UR4, UR5, 0x7ffffff8, URZ, 0xc0, !UPT ;  /* 0x7ffffff805047892 */ /* 0x000fe2000f8ec0ff */
[----:B------:R-:W-:Y:S02]  /*01c0*/  MOV R28, RZ ;  /* 0x000000ff001c7202 */ /* 0x000fe40000000f00 */
[----:B------:R-:W-:Y:S01]  /*01d0*/  MOV R27, R25 ;  /* 0x00000019001b7202 */ /* 0x000fe20000000f00 */
[----:B------:R-:W-:Y:S01]  /*01e0*/  UIADD3 UR7, UPT, UPT, -UR4, URZ, URZ ;  /* 0x000000ff04077290 */ /* 0x000fe2000fffe1ff */
[----:B0-----:R-:W-:-:S03]  /*01f0*/  IMAD.WIDE.U32 R2, R26, 0x8, R2 ;  /* 0x000000081a027825 */ /* 0x001fc600078e0002 */
[----:B------:R-:W-:-:S04]  /*0200*/  IADD3 R2, P0, PT, R2, 0x20, RZ ;  /* 0x0000002002027810 */ /* 0x000fc80007f1e0ff */
[----:B------:R-:W-:-:S09]  /*0210*/  IADD3.X R3, PT, PT, RZ, R3, RZ, P0, !PT ;  /* 0x00000003ff037210 */ /* 0x000fd200007fe4ff */
.L_x_2:
[----:B0-----:R-:W0:Y:S01]  /*0220*/  LDC.64 R4, c[0x0][0x388] ;  /* 0x0000e200ff047b82 */ /* 0x001e220000000a00 */
[----:B------:R-:W2:Y:S04]  /*0230*/  LDG.E.64 R14, desc[UR8][R2.64+-0x20] ;  /* 0xffffe008020e7981 */ /* 0x000ea8000c1e1b00 */
[----:B------:R-:W3:Y:S04]  /*0240*/  LDG.E.64 R6, desc[UR8][R2.64+-0x18] ;  /* 0xffffe80802067981 */ /* 0x000ee8000c1e1b00 */
[----:B------:R-:W4:Y:S01]  /*0250*/  LDG.E.64 R8, desc[UR8][R2.64+-0x10] ;  /* 0xfffff00802087981 */ /* 0x000f22000c1e1b00 */
[----:B-1----:R-:W2:Y:S03]  /*0260*/  I2F.F64 R16, R28 ;  /* 0x0000001c00107312 */ /* 0x002ea60000201c00 */
[----:B------:R-:W5:Y:S01]  /*0270*/  LDG.E.64 R20, desc[UR8][R2.64+-0x8] ;  /* 0xfffff80802147981 */ /* 0x000f62000c1e1b00 */
[----:B0-----:R-:W-:-:S05]  /*0280*/  IMAD.WIDE R4, R27, 0x8, R4 ;  /* 0x000000081b047825 */ /* 0x001fca00078e0204 */
[----:B------:R-:W2:Y:S01]  /*0290*/  LDG.E.64 R12, desc[UR8][R4.64] ;  /* 0x00000008040c7981 */ /* 0x000ea2000c1e1b00 */
[----:B------:R-:W-:-:S05]  /*02a0*/  IMAD.WIDE R22, R0, 0x8, R4 ;  /* 0x0000000800167825 */ /* 0x000fca00078e0204 */
[----:B------:R0:W3:Y:S02]  /*02b0*/  LDG.E.64 R4, desc[UR8][R22.64] ;  /* 0x0000000816047981 */ /* 0x0000e4000c1e1b00 */
[----:B0-----:R-:W-:-:S05]  /*02c0*/  IMAD.WIDE R22, R0, 0x8, R22 ;  /* 0x0000000800167825 */ /* 0x001fca00078e0216 */
[----:B------:R-:W4:Y:S01]  /*02d0*/  LDG.E.64 R10, desc[UR8][R22.64] ;  /* 0x00000008160a7981 */ /* 0x000f22000c1e1b00 */
[----:B------:R-:W-:Y:S01]  /*02e0*/  IMAD.WIDE R18, R0, 0x8, R22 ;  /* 0x0000000800127825 */ /* 0x000fe200078e0216 */
[----:B--2---:R-:W-:-:S04]  /*02f0*/  DFMA R16, R14, R12, R16 ;  /* 0x0000000c0e10722b */ /* 0x004fc80000000010 */
[----:B------:R3:W5:Y:S02]  /*0300*/  LDG.E.64 R12, desc[UR8][R18.64] ;  /* 0x00000008120c7981 */ /* 0x000764000c1e1b00 */
[----:B------:R-:W0:Y:S08]  /*0310*/  F2I.F64.TRUNC R14, R16 ;  /* 0x00000010000e7311 */ /* 0x000e30000030d100 */
[----:B0-----:R-:W3:Y:S01]  /*0320*/  I2F.F64 R14, R14 ;  /* 0x0000000e000e7312 */ /* 0x001ee20000201c00 */
[C---:B------:R-:W-:Y:S01]  /*0330*/  IMAD.WIDE R16, R0.reuse, 0x8, R18 ;  /* 0x0000000800107825 */ /* 0x040fe200078e0212 */
[----:B---3--:R-:W-:Y:S01]  /*0340*/  DFMA R18, R6, R4, R14 ;  /* 0x000000040612722b */ /* 0x008fe2000000000e */
[----:B------:R-:W2:Y:S04]  /*0350*/  LDG.E.64 R4, desc[UR8][R2.64] ;  /* 0x0000000802047981 */ /* 0x000ea8000c1e1b00 */
[----:B------:R0:W2:Y:S05]  /*0360*/  LDG.E.64 R6, desc[UR8][R16.64] ;  /* 0x0000000810067981 */ /* 0x0000aa000c1e1b00 */
[----:B------:R-:W1:Y:S01]  /*0370*/  F2I.F64.TRUNC R18, R18 ;  /* 0x0000001200127311 */ /* 0x000e62000030d100 */
[----:B------:R-:W-:-:S07]  /*0380*/  IMAD.WIDE R22, R0, 0x8, R16 ;  /* 0x0000000800167825 */ /* 0x000fce00078e0210 */
[----:B-1----:R1:W4:Y:S02]  /*0390*/  I2F.F64 R14, R18 ;  /* 0x00000012000e7312 */ /* 0x0023240000201c00 */
[----:B-1----:R-:W3:Y:S01]  /*03a0*/  LDG.E.64 R18, desc[UR8][R2.64+0x18] ;  /* 0x0000180802127981 */ /* 0x002ee2000c1e1b00 */
[----:B----4-:R-:W-:-:S03]  /*03b0*/  DFMA R28, R8, R10, R14 ;  /* 0x0000000a081c722b */ /* 0x010fc6000000000e */
[----:B------:R-:W4:Y:S04]  /*03c0*/  LDG.E.64 R8, desc[UR8][R2.64+0x8] ;  /* 0x0000080802087981 */ /* 0x000f28000c1e1b00 */
[----:B------:R1:W4:Y:S01]  /*03d0*/  LDG.E.64 R10, desc[UR8][R22.64] ;  /* 0x00000008160a7981 */ /* 0x000322000c1e1b00 */
[----:B------:R-:W0:Y:S08]  /*03e0*/  F2I.F64.TRUNC R14, R28 ;  /* 0x0000001c000e7311 */ /* 0x000e30000030d100 */
[----:B0-----:R-:W5:Y:S01]  /*03f0*/  I2F.F64 R14, R14 ;  /* 0x0000000e000e7312 */ /* 0x001f620000201c00 */
[----:B------:R-:W-:-:S04]  /*0400*/  IMAD.WIDE R28, R0, 0x8, R22 ;  /* 0x00000008001c7825 */ /* 0x000fc800078e0216 */
[----:B------:R-:W-:-:S06]  /*0410*/  IMAD.WIDE R16, R0, 0x8, R28 ;  /* 0x0000000800107825 */ /* 0x000fcc00078e021c */
[----:B------:R-:W3:Y:S01]  /*0420*/  LDG.E.64 R16, desc[UR8][R16.64] ;  /* 0x0000000810107981 */ /* 0x000ee2000c1e1b00 */
[----:B-----5:R-:W-:-:S03]  /*0430*/  DFMA R20, R20, R12, R14 ;  /* 0x0000000c1414722b */ /* 0x020fc6000000000e */
[----:B------:R0:W5:Y:S04]  /*0440*/  LDG.E.64 R12, desc[UR8][R2.64+0x10] ;  /* 0x00001008020c7981 */ /* 0x000168000c1e1b00 */
[----:B------:R-:W5:Y:S03]  /*0450*/  LDG.E.64 R14, desc[UR8][R28.64] ;  /* 0x000000081c0e7981 */ /* 0x000f66000c1e1b00 */
[----:B------:R-:W1:Y:S08]  /*0460*/  F2I.F64.TRUNC R20, R20 ;  /* 0x0000001400147311 */ /* 0x000e70000030d100 */
[----:B-1----:R-:W2:Y:S02]  /*0470*/  I2F.F64 R22, R20 ;  /* 0x0000001400167312 */ /* 0x002ea40000201c00 */
[----:B--2---:R-:W-:-:S10]  /*0480*/  DFMA R4, R4, R6, R22 ;  /* 0x000000060404722b */ /* 0x004fd40000000016 */
[----:B------:R-:W1:Y:S08]  /*0490*/  F2I.F64.TRUNC R4, R4 ;  /* 0x0000000400047311 */ /* 0x000e70000030d100 */
[----:B-1----:R-:W4:Y:S02]  /*04a0*/  I2F.F64 R6, R4 ;  /* 0x0000000400067312 */ /* 0x002f240000201c00 */
[----:B----4-:R-:W-:-:S10]  /*04b0*/  DFMA R6, R8, R10, R6 ;  /* 0x0000000a0806722b */ /* 0x010fd40000000006 */
[----:B------:R-:W1:Y:S08]  /*04c0*/  F2I.F64.TRUNC R6, R6 ;  /* 0x0000000600067311 */ /* 0x000e70000030d100 */
[----:B-1----:R-:W5:Y:S01]  /*04d0*/  I2F.F64 R8, R6 ;  /* 0x0000000600087312 */ /* 0x002f620000201c00 */
[----:B------:R-:W-:-:S04]  /*04e0*/  UIADD3 UR7, UPT, UPT, UR7, 0x8, URZ ;  /* 0x0000000807077890 */ /* 0x000fc8000fffe0ff */
[----:B------:R-:W-:Y:S01]  /*04f0*/  UISETP.NE.AND UP1, UPT, UR7, URZ, UPT ;  /* 0x000000ff0700728c */ /* 0x000fe2000bf25270 */
[----:B0-----:R-:W-:Y:S02]  /*0500*/  IADD3 R2, P0, PT, R2, 0x40, RZ ;  /* 0x0000004002027810 */ /* 0x001fe40007f1e0ff */
[----:B------:R-:W-:Y:S02]  /*0510*/  LEA R27, R0, R27, 0x3 ;  /* 0x0000001b001b7211 */ /* 0x000fe400078e18ff */
[----:B------:R-:W-:Y:S01]  /*0520*/  IADD3.X R3, PT, PT, RZ, R3, RZ, P0, !PT ;  /* 0x00000003ff037210 */ /* 0x000fe200007fe4ff */
[----:B-----5:R-:W-:-:S10]  /*0530*/  DFMA R8, R12, R14, R8 ;  /* 0x0000000e0c08722b */ /* 0x020fd40000000008 */
[----:B------:R-:W0:Y:S08]  /*0540*/  F2I.F64.TRUNC R8, R8 ;  /* 0x0000000800087311 */ /* 0x000e30000030d100 */
[----:B0-----:R-:W3:Y:S02]  /*0550*/  I2F.F64 R10, R8 ;  /* 0x00000008000a7312 */ /* 0x001ee40000201c00 */
[----:B---3--:R-:W-:-:S06]  /*0560*/  DFMA R10, R18, R16, R10 ;  /* 0x00000010120a722b */ /* 0x008fcc000000000a */
[----:B------:R0:W1:Y:S01]  /*0570*/  F2I.F64.TRUNC R28, R10 ;  /* 0x0000000a001c7311 */ /* 0x000062000030d100 */
[----:B------:R-:W-:Y:S05]  /*0580*/  BRA.U UP1, `(.L_x_2) ;  /* 0xfffffffd01247547 */ /* 0x000fea000b83ffff */
.L_x_1:
[----:B------:R-:W-:Y:S05]  /*0590*/  BRA.U !UP0, `(.L_x_3) ;  /* 0x00000005083c7547 */ /* 0x000fea000b800000 */
[----:B------:R-:W-:Y:S02]  /*05a0*/  UISETP.GE.U32.AND UP0, UPT, UR6, 0x4, UPT ;  /* 0x000000040600788c */ /* 0x000fe4000bf06070 */
[----:B------:R-:W-:-:S04]  /*05b0*/  ULOP3.LUT UR7, UR5, 0x3, URZ, 0xc0, !UPT ;  /* 0x0000000305077892 */ /* 0x000fc8000f8ec0ff */
[----:B------:R-:W-:-:S03]  /*05c0*/  UISETP.NE.AND UP1, UPT, UR7, URZ, UPT ;  /* 0x000000ff0700728c */ /* 0x000fc6000bf25270 */
[----:B------:R-:W-:Y:S08]  /*05d0*/  BRA.U !UP0, `(.L_x_4) ;  /* 0x00000001088c7547 */ /* 0x000ff0000b800000 */
[----:B------:R-:W2:Y:S01]  /*05e0*/  LDC.64 R2, c[0x0][0x380] ;  /* 0x0000e000ff027b82 */ /* 0x000ea20000000a00 */
[----:B------:R-:W-:Y:S01]  /*05f0*/  IADD3 R5, PT, PT, R26, UR4, RZ ;  /* 0x000000041a057c10 */ /* 0x000fe2000fffe0ff */
[----:B------:R-:W-:Y:S01]  /*0600*/  IMAD R7, R0, UR4, R25 ;  /* 0x0000000400077c24 */ /* 0x000fe2000f8e0219 */
[----:B------:R-:W3:Y:S05]  /*0610*/  LDCU.64 UR10, c[0x0][0x380] ;  /* 0x00007000ff0a77ac */ /* 0x000eea0008000a00 */
[----:B------:R-:W4:Y:S01]  /*0620*/  LDC.64 R8, c[0x0][0x388] ;  /* 0x0000e200ff087b82 */ /* 0x000f220000000a00 */
[----:B--2---:R-:W-:-:S06]  /*0630*/  IMAD.WIDE.U32 R2, R5, 0x8, R2 ;  /* 0x0000000805027825 */ /* 0x004fcc00078e0002 */
[----:B------:R-:W2:Y:S01]  /*0640*/  LDG.E.64 R2, desc[UR8][R2.64] ;  /* 0x0000000802027981 */ /* 0x000ea2000c1e1b00 */
[----:B----4-:R-:W-:-:S05]  /*0650*/  IMAD.WIDE R8, R7, 0x8, R8 ;  /* 0x0000000807087825 */ /* 0x010fca00078e0208 */
[----:B------:R-:W2:Y:S01]  /*0660*/  LDG.E.64 R4, desc[UR8][R8.64] ;  /* 0x0000000808047981 */ /* 0x000ea2000c1e1b00 */
[----:B------:R-:W-:-:S04]  /*0670*/  IADD3 R6, P0, PT, R26, UR4, RZ ;  /* 0x000000041a067c10 */ /* 0x000fc8000ff1e0ff */
[----:B------:R-:W-:Y:S02]  /*0680*/  IADD3.X R7, PT, PT, RZ, RZ, RZ, P0, !PT ;  /* 0x000000ffff077210 */ /* 0x000fe400007fe4ff */
[----:B---3--:R-:W-:Y:S01]  /*0690*/  LEA R18, P0, R6, UR10, 0x3 ;  /* 0x0000000a06127c11 */ /* 0x008fe2000f8018ff */
[----:B------:R-:W-:-:S03]  /*06a0*/  IMAD.WIDE R20, R0, 0x8, R8 ;  /* 0x0000000800147825 */ /* 0x000fc600078e0208 */
[----:B------:R-:W-:Y:S02]  /*06b0*/  LEA.HI.X R19, R6, UR11, R7, 0x3, P0 ;  /* 0x0000000b06137c11 */ /* 0x000fe400080f1c07 */
[----:B------:R-:W3:Y:S04]  /*06c0*/  LDG.E.64 R12, desc[UR8][R20.64] ;  /* 0x00000008140c7981 */ /* 0x000ee8000c1e1b00 */
[----:B0-----:R-:W3:Y:S01]  /*06d0*/  LDG.E.64 R10, desc[UR8][R18.64+0x8] ;  /* 0x00000808120a7981 */ /* 0x001ee2000c1e1b00 */
[----:B------:R-:W-:-:S03]  /*06e0*/  IMAD.WIDE R22, R0, 0x8, R20 ;  /* 0x0000000800167825 */ /* 0x000fc600078e0214 */
[----:B------:R-:W4:Y:S04]  /*06f0*/  LDG.E.64 R6, desc[UR8][R18.64+0x10] ;  /* 0x0000100812067981 */ /* 0x000f28000c1e1b00 */
[----:B------:R-:W4:Y:S01]  /*0700*/  LDG.E.64 R8, desc[UR8][R22.64] ;  /* 0x0000000816087981 */ /* 0x000f22000c1e1b00 */
[----:B------:R-:W-:-:S03]  /*0710*/  IMAD.WIDE R16, R0, 0x8, R22 ;  /* 0x0000000800107825 */ /* 0x000fc600078e0216 */
[----:B------:R-:W5:Y:S04]  /*0720*/  LDG.E.64 R14, desc[UR8][R18.64+0x18] ;  /* 0x00001808120e7981 */ /* 0x000f68000c1e1b00 */
[----:B------:R-:W5:Y:S01]  /*0730*/  LDG.E.64 R16, desc[UR8][R16.64] ;  /* 0x0000000810107981 */ /* 0x000f62000c1e1b00 */
[----:B-1----:R-:W2:Y:S01]  /*0740*/  I2F.F64 R28, R28 ;  /* 0x0000001c001c7312 */ /* 0x002ea20000201c00 */
[----:B------:R-:W-:Y:S01]  /*0750*/  UIADD3 UR4, UPT, UPT, UR4, 0x4, URZ ;  /* 0x0000000404047890 */ /* 0x000fe2000fffe0ff */
[----:B--2---:R-:W-:-:S10]  /*0760*/  DFMA R2, R2, R4, R28 ;  /* 0x000000040202722b */ /* 0x004fd4000000001c */
[----:B------:R-:W0:Y:S08]  /*0770*/  F2I.F64.TRUNC R2, R2 ;  /* 0x0000000200027311 */ /* 0x000e30000030d100 */
[----:B0-----:R-:W3:Y:S02]  /*0780*/  I2F.F64 R4, R2 ;  /* 0x0000000200047312 */ /* 0x001ee40000201c00 */
[----:B---3--:R-:W-:-:S10]  /*0790*/  DFMA R4, R10, R12, R4 ;  /* 0x0000000c0a04722b */ /* 0x008fd40000000004 */
[----:B------:R-:W0:Y:S08]  /*07a0*/  F2I.F64.TRUNC R4, R4 ;  /* 0x0000000400047311 */ /* 0x000e30000030d100 */
[----:B0-----:R-:W4:Y:S02]  /*07b0*/  I2F.F64 R10, R4 ;  /* 0x00000004000a7312 */ /* 0x001f240000201c00 */
[----:B----4-:R-:W-:-:S10]  /*07c0*/  DFMA R6, R6, R8, R10 ;  /* 0x000000080606722b */ /* 0x010fd4000000000a */
[----:B------:R-:W0:Y:S08]  /*07d0*/  F2I.F64.TRUNC R6, R6 ;  /* 0x0000000600067311 */ /* 0x000e30000030d100 */
[----:B0-----:R-:W5:Y:S02]  /*07e0*/  I2F.F64 R8, R6 ;  /* 0x0000000600087312 */ /* 0x001f640000201c00 */
[----:B-----5:R-:W-:-:S06]  /*07f0*/  DFMA R8, R14, R16, R8 ;  /* 0x000000100e08722b */ /* 0x020fcc0000000008 */
[----:B------:R2:W3:Y:S05]  /*0800*/  F2I.F64.TRUNC R28, R8 ;  /* 0x00000008001c7311 */ /* 0x0004ea000030d100 */
.L_x_4:
[----:B------:R-:W-:Y:S05]  /*0810*/  BRA.U !UP1, `(.L_x_3) ;  /* 0x00000001099c7547 */ /* 0x000fea000b800000 */
[----:B------:R-:W-:Y:S02]  /*0820*/  UISETP.NE.AND UP0, UPT, UR7, 0x1, UPT ;  /* 0x000000010700788c */ /* 0x000fe4000bf05270 */
[----:B------:R-:W-:-:S04]  /*0830*/  ULOP3.LUT UR5, UR5, 0x1, URZ, 0xc0, !UPT ;  /* 0x0000000105057892 */ /* 0x000fc8000f8ec0ff */
[----:B------:R-:W-:-:S03]  /*0840*/  UISETP.NE.U32.AND UP1, UPT, UR5, 0x1, UPT ;  /* 0x000000010500788c */ /* 0x000fc6000bf25070 */
[----:B------:R-:W-:Y:S08]  /*0850*/  BRA.U !UP0, `(.L_x_5) ;  /* 0x00000001085c7547 */ /* 0x000ff0000b800000 */
[----:B------:R-:W4:Y:S01]  /*0860*/  LDC.64 R2, c[0x0][0x380] ;  /* 0x0000e000ff027b82 */ /* 0x000f220000000a00 */
[----:B------:R-:W-:Y:S01]  /*0870*/  IADD3 R7, PT, PT, R26, UR4, RZ ;  /* 0x000000041a077c10 */ /* 0x000fe2000fffe0ff */
[----:B--2---:R-:W-:Y:S01]  /*0880*/  IMAD R9, R0, UR4, R25 ;  /* 0x0000000400097c24 */ /* 0x004fe2000f8e0219 */
[----:B------:R-:W2:Y:S05]  /*0890*/  LDCU.64 UR6, c[0x0][0x380] ;  /* 0x00007000ff0677ac */ /* 0x000eaa0008000a00 */
[----:B------:R-:W5:Y:S01]  /*08a0*/  LDC.64 R4, c[0x0][0x388] ;  /* 0x0000e200ff047b82 */ /* 0x000f620000000a00 */
[----:B----4-:R-:W-:-:S06]  /*08b0*/  IMAD.WIDE.U32 R2, R7, 0x8, R2 ;  /* 0x0000000807027825 */ /* 0x010fcc00078e0002 */
[----:B------:R-:W4:Y:S01]  /*08c0*/  LDG.E.64 R2, desc[UR8][R2.64] ;  /* 0x0000000802027981 */ /* 0x000f22000c1e1b00 */
[----:B-----5:R-:W-:-:S05]  /*08d0*/  IMAD.WIDE R6, R9, 0x8, R4 ;  /* 0x0000000809067825 */ /* 0x020fca00078e0204 */
[----:B------:R-:W4:Y:S01]  /*08e0*/  LDG.E.64 R4, desc[UR8][R6.64] ;  /* 0x0000000806047981 */ /* 0x000f22000c1e1b00 */
[----:B------:R-:W-:-:S04]  /*08f0*/  IADD3 R9, P0, PT, R26, UR4, RZ ;  /* 0x000000041a097c10 */ /* 0x000fc8000ff1e0ff */
[----:B0-----:R-:W-:Y:S02]  /*0900*/  IADD3.X R10, PT, PT, RZ, RZ, RZ, P0, !PT ;  /* 0x000000ffff0a7210 */ /* 0x001fe400007fe4ff */
[----:B--2---:R-:W-:-:S04]  /*0910*/  LEA R8, P0, R9, UR6, 0x3 ;  /* 0x0000000609087c11 */ /* 0x004fc8000f8018ff */
[----:B------:R-:W-:Y:S01]  /*0920*/  LEA.HI.X R9, R9, UR7, R10, 0x3, P0 ;  /* 0x0000000709097c11 */ /* 0x000fe200080f1c0a */
[----:B------:R-:W-:-:S05]  /*0930*/  IMAD.WIDE R10, R0, 0x8, R6 ;  /* 0x00000008000a7825 */ /* 0x000fca00078e0206 */
[----:B------:R-:W2:Y:S04]  /*0940*/  LDG.E.64 R8, desc[UR8][R8.64+0x8] ;  /* 0x0000080808087981 */ /* 0x000ea8000c1e1b00 */
[----:B------:R-:W2:Y:S01]  /*0950*/  LDG.E.64 R10, desc[UR8][R10.64] ;  /* 0x000000080a0a7981 */ /* 0x000ea2000c1e1b00 */
[----:B-1-3--:R-:W4:Y:S01]  /*0960*/  I2F.F64 R28, R28 ;  /* 0x0000001c001c7312 */ /* 0x00af220000201c00 */
[----:B------:R-:W-:Y:S01]  /*0970*/  UIADD3 UR4, UPT, UPT, UR4, 0x2, URZ ;  /* 0x0000000204047890 */ /* 0x000fe2000fffe0ff */
[----:B----4-:R-:W-:-:S10]  /*0980*/  DFMA R2, R2, R4, R28 ;  /* 0x000000040202722b */ /* 0x010fd4000000001c */
[----:B------:R-:W0:Y:S08]  /*0990*/  F2I.F64.TRUNC R2, R2 ;  /* 0x0000000200027311 */ /* 0x000e30000030d100 */
[----:B0-----:R-:W2:Y:S02]  /*09a0*/  I2F.F64 R4, R2 ;  /* 0x0000000200047312 */ /* 0x001ea40000201c00 */
[----:B--2---:R-:W-:-:S06]  /*09b0*/  DFMA R4, R8, R10, R4 ;  /* 0x0000000a0804722b */ /* 0x004fcc0000000004 */
[----:B------:R4:W0:Y:S05]  /*09c0*/  F2I.F64.TRUNC R28, R4 ;  /* 0x00000004001c7311 */ /* 0x00082a000030d100 */
.L_x_5:
[----:B------:R-:W-:Y:S05]  /*09d0*/  BRA.U UP1, `(.L_x_3) ;  /* 0x00000001012c7547 */ /* 0x000fea000b800000 */
[----:B------:R-:W5:Y:S01]  /*09e0*/  LDC.64 R2, c[0x0][0x380] ;  /* 0x0000e000ff027b82 */ /* 0x000f620000000a00 */
[----:B------:R-:W-:Y:S01]  /*09f0*/  IADD3 R7, PT, PT, R26, UR4, RZ ;  /* 0x000000041a077c10 */ /* 0x000fe2000fffe0ff */
[----:B--2---:R-:W-:-:S06]  /*0a00*/  IMAD R9, R0, UR4, R25 ;  /* 0x0000000400097c24 */ /* 0x004fcc000f8e0219 */
[----:B----4-:R-:W2:Y:S01]  /*0a10*/  LDC.64 R4, c[0x0][0x388] ;  /* 0x0000e200ff047b82 */ /* 0x010ea20000000a00 */
[----:B-----5:R-:W-:-:S06]  /*0a20*/  IMAD.WIDE.U32 R2, R7, 0x8, R2 ;  /* 0x0000000807027825 */ /* 0x020fcc00078e0002 */
[----:B------:R-:W4:Y:S01]  /*0a30*/  LDG.E.64 R2, desc[UR8][R2.64] ;  /* 0x0000000802027981 */ /* 0x000f22000c1e1b00 */
[----:B--2---:R-:W-:-:S06]  /*0a40*/  IMAD.WIDE R4, R9, 0x8, R4 ;  /* 0x0000000809047825 */ /* 0x004fcc00078e0204 */
[----:B------:R-:W4:Y:S01]  /*0a50*/  LDG.E.64 R4, desc[UR8][R4.64] ;  /* 0x0000000804047981 */ /* 0x000f22000c1e1b00 */
[----:B01-3--:R-:W4:Y:S02]  /*0a60*/  I2F.F64 R6, R28 ;  /* 0x0000001c00067312 */ /* 0x00bf240000201c00 */
[----:B----4-:R-:W-:-:S06]  /*0a70*/  DFMA R6, R2, R4, R6 ;  /* 0x000000040206722b */ /* 0x010fcc0000000006 */
[----:B------:R0:W1:Y:S05]  /*0a80*/  F2I.F64.TRUNC R28, R6 ;  /* 0x00000006001c7311 */ /* 0x00006a000030d100 */
.L_x_3:
[----:B01-3--:R-:W0:Y:S02]  /*0a90*/  I2F.F64 R28, R28 ;  /* 0x0000001c001c7312 */ /* 0x00be240000201c00 */
.L_x_0:
[----:B------:R-:W1:Y:S01]  /*0aa0*/  LDC.64 R2, c[0x0][0x390] ;  /* 0x0000e400ff027b82 */ /* 0x000e620000000a00 */
[----:B------:R-:W-:-:S04]  /*0ab0*/  IMAD R25, R24, R0, R25 ;  /* 0x0000000018197224 */ /* 0x000fc800078e0219 */
[----:B-1----:R-:W-:-:S05]  /*0ac0*/  IMAD.WIDE R2, R25, 0x8, R2 ;  /* 0x0000000819027825 */ /* 0x002fca00078e0202 */
[----:B0-----:R-:W-:Y:S01]  /*0ad0*/  STG.E.64 desc[UR8][R2.64], R28 ;  /* 0x0000001c02007986 */ /* 0x001fe2000c101b08 */
[----:B------:R-:W-:Y:S05]  /*0ae0*/  EXIT ;  /* 0x000000000000794d */ /* 0x000fea0003800000 */
.L_x_6:
[----:B------:R-:W-:-:S00]  /*0af0*/  BRA `(.L_x_6) ;  /* 0xfffffffc00fc7947 */ /* 0x000fc0000383ffff */
[----:B------:R-:W-:-:S00]  /*0b00*/  NOP ;  /* 0x0000000000007918 */ /* 0x000fc00000000000 */
[----:B------:R-:W-:-:S00]  /*0b10*/  NOP ;  /* 0x0000000000007918 */ /* 0x000fc00000000000 */
[----:B------:R-:W-:-:S00]  /*0b20*/  NOP ;  /* 0x0000000000007918 */ /* 0x000fc00000000000 */
[----:B------:R-:W-:-:S00]  /*0b30*/  NOP ;  /* 0x0000000000007918 */ /* 0x000fc00000000000 */
[----:B------:R-:W-:-:S00]  /*0b40*/  NOP ;  /* 0x0000000000007918 */ /* 0x000fc00000000000 */
[----:B------:R-:W-:-:S00]  /*0b50*/  NOP ;  /* 0x0000000000007918 */ /* 0x000fc00000000000 */
[----:B------:R-:W-:-:S00]  /*0b60*/  NOP ;  /* 0x0000000000007918 */ /* 0x000fc00000000000 */
[----:B------:R-:W-:-:S00]  /*0b70*/  NOP ;  /* 0x0000000000007918 */ /* 0x000fc00000000000 */
.L_x_7:


//--------------------- .nv.shared.reserved.0     --------------------------
	.section	.nv.shared.reserved.0,"aw",@nobits
	.weak		__nv_reservedSMEM_offset_0_alias
	.size		__nv_reservedSMEM_offset_0_alias, 0, 64
	.other		__nv_reservedSMEM_offset_0_alias,@"STO_CUDA_RESERVED_SHARED STV_DEFAULT"
__nv_reservedSMEM_offset_0_alias:
	.zero		0
	.zero		64


//--------------------- .nv.constant0._Z8gpu_multPdS_S_iii --------------------------
	.section	.nv.constant0._Z8gpu_multPdS_S_iii,"a",@progbits
	.sectionflags	@""
	.align	4
.nv.constant0._Z8gpu_multPdS_S_iii:
	.zero		932


//--------------------- SYMBOLS --------------------------

	.type		.nv.reservedSmem.offset0,@object
	.size		.nv.reservedSmem.offset0,0x4
